//
// Generated by NVIDIA NVVM Compiler
//
// Compiler Build ID: CL-36424714
// Cuda compilation tools, release 13.0, V13.0.88
// Based on NVVM 20.0.0
//

.version 9.0
.target sm_100
.address_size 64

	// .globl	_Z9multiplesjPjj

.visible .entry _Z9multiplesjPjj(
	.param .u32 _Z9multiplesjPjj_param_0,
	.param .u64 .ptr .align 1 _Z9multiplesjPjj_param_1,
	.param .u32 _Z9multiplesjPjj_param_2
)
{
	.reg .pred 	%p<10>;
	.reg .b32 	%r<58>;
	.reg .b64 	%rd<33>;

	ld.param.u32 	%r16, [_Z9multiplesjPjj_param_0];
	ld.param.u64 	%rd2, [_Z9multiplesjPjj_param_1];
	ld.param.u32 	%r17, [_Z9multiplesjPjj_param_2];
	cvta.to.global.u64 	%rd1, %rd2;
	mov.u32 	%r18, %ntid.x;
	mov.u32 	%r19, %nctaid.x;
	mul.lo.s32 	%r20, %r18, %r19;
	mov.u32 	%r21, %ctaid.x;
	mov.u32 	%r22, %tid.x;
	mad.lo.s32 	%r23, %r21, %r18, %r22;
	div.u32 	%r24, %r17, %r20;
	mul.lo.s32 	%r25, %r24, %r23;
	div.u32 	%r55, %r25, %r16;
	add.s32 	%r26, %r25, %r24;
	add.s32 	%r27, %r26, -1;
	div.u32 	%r2, %r27, %r16;
	setp.gt.u32 	%p1, %r55, %r2;
	@%p1 bra 	$L__BB0_12;
	add.s32 	%r28, %r55, 1;
	add.s32 	%r29, %r2, 1;
	max.u32 	%r30, %r28, %r29;
	sub.s32 	%r3, %r30, %r55;
	and.b32  	%r4, %r3, 7;
	sub.s32 	%r31, %r55, %r30;
	setp.gt.u32 	%p2, %r31, -8;
	@%p2 bra 	$L__BB0_4;
	and.b32  	%r32, %r3, -8;
	neg.s32 	%r53, %r32;
$L__BB0_3:
	.pragma "nounroll";
	mul.lo.s32 	%r33, %r55, %r16;
	mul.wide.u32 	%rd3, %r33, 4;
	add.s64 	%rd4, %rd1, %rd3;
	mov.b32 	%r34, 1;
	st.global.u32 	[%rd4], %r34;
	add.s32 	%r35, %r33, %r16;
	mul.wide.u32 	%rd5, %r35, 4;
	add.s64 	%rd6, %rd1, %rd5;
	st.global.u32 	[%rd6], %r34;
	add.s32 	%r36, %r35, %r16;
	mul.wide.u32 	%rd7, %r36, 4;
	add.s64 	%rd8, %rd1, %rd7;
	st.global.u32 	[%rd8], %r34;
	add.s32 	%r37, %r36, %r16;
	mul.wide.u32 	%rd9, %r37, 4;
	add.s64 	%rd10, %rd1, %rd9;
	st.global.u32 	[%rd10], %r34;
	add.s32 	%r38, %r37, %r16;
	mul.wide.u32 	%rd11, %r38, 4;
	add.s64 	%rd12, %rd1, %rd11;
	st.global.u32 	[%rd12], %r34;
	add.s32 	%r39, %r38, %r16;
	mul.wide.u32 	%rd13, %r39, 4;
	add.s64 	%rd14, %rd1, %rd13;
	st.global.u32 	[%rd14], %r34;
	add.s32 	%r40, %r39, %r16;
	mul.wide.u32 	%rd15, %r40, 4;
	add.s64 	%rd16, %rd1, %rd15;
	st.global.u32 	[%rd16], %r34;
	add.s32 	%r41, %r40, %r16;
	mul.wide.u32 	%rd17, %r41, 4;
	add.s64 	%rd18, %rd1, %rd17;
	st.global.u32 	[%rd18], %r34;
	add.s32 	%r55, %r55, 8;
	add.s32 	%r53, %r53, 8;
	setp.ne.s32 	%p3, %r53, 0;
	@%p3 bra 	$L__BB0_3;
$L__BB0_4:
	setp.eq.s32 	%p4, %r4, 0;
	@%p4 bra 	$L__BB0_12;
	and.b32  	%r11, %r3, 3;
	setp.lt.u32 	%p5, %r4, 4;
	@%p5 bra 	$L__BB0_7;
	mul.lo.s32 	%r42, %r55, %r16;
	mul.wide.u32 	%rd19, %r42, 4;
	add.s64 	%rd20, %rd1, %rd19;
	mov.b32 	%r43, 1;
	st.global.u32 	[%rd20], %r43;
	add.s32 	%r44, %r42, %r16;
	mul.wide.u32 	%rd21, %r44, 4;
	add.s64 	%rd22, %rd1, %rd21;
	st.global.u32 	[%rd22], %r43;
	add.s32 	%r45, %r44, %r16;
	mul.wide.u32 	%rd23, %r45, 4;
	add.s64 	%rd24, %rd1, %rd23;
	st.global.u32 	[%rd24], %r43;
	add.s32 	%r46, %r45, %r16;
	mul.wide.u32 	%rd25, %r46, 4;
	add.s64 	%rd26, %rd1, %rd25;
	st.global.u32 	[%rd26], %r43;
	add.s32 	%r55, %r55, 4;
$L__BB0_7:
	setp.eq.s32 	%p6, %r11, 0;
	@%p6 bra 	$L__BB0_12;
	setp.eq.s32 	%p7, %r11, 1;
	@%p7 bra 	$L__BB0_10;
	mul.lo.s32 	%r47, %r55, %r16;
	mul.wide.u32 	%rd27, %r47, 4;
	add.s64 	%rd28, %rd1, %rd27;
	mov.b32 	%r48, 1;
	st.global.u32 	[%rd28], %r48;
	add.s32 	%r49, %r47, %r16;
	mul.wide.u32 	%rd29, %r49, 4;
	add.s64 	%rd30, %rd1, %rd29;
	st.global.u32 	[%rd30], %r48;
	add.s32 	%r55, %r55, 2;
$L__BB0_10:
	and.b32  	%r50, %r3, 1;
	setp.eq.b32 	%p8, %r50, 1;
	not.pred 	%p9, %p8;
	@%p9 bra 	$L__BB0_12;
	mul.lo.s32 	%r51, %r55, %r16;
	mul.wide.u32 	%rd31, %r51, 4;
	add.s64 	%rd32, %rd1, %rd31;
	mov.b32 	%r52, 1;
	st.global.u32 	[%rd32], %r52;
$L__BB0_12:
	ret;

}


// ===== COMPILED SASS (sm_100) =====

	.target	sm_100

	.elftype	@"ET_EXEC"


//--------------------- .note.nv.tkinfo           --------------------------
	.section	.note.nv.tkinfo,"",@"SHT_NOTE"
	.sectionflags	@"SHF_NOTE_NV_TKINFO"
	.tkinfo
        /*0018*/ 	.word	0x00000002
        /*0030*/ 	.string	""
        /*0030*/ 	.string	"ptxas"
        /*0030*/ 	.string	"Cuda compilation tools, release 13.0, V13.0.88"
        /*0030*/ 	.string	"Build cuda_13.0.r13.0/compiler.36424714_0"
        /*0030*/ 	.string	"-arch sm_100 -m 64 "



//--------------------- .note.nv.cuinfo           --------------------------
	.section	.note.nv.cuinfo,"",@"SHT_NOTE"
	.sectionflags	@"SHF_NOTE_NV_CUINFO"
        /*0018*/ 	.short	0x0002
        /*001a*/ 	.short	0x0064
        /*001c*/ 	.short	0x0082
	.zero		2


//--------------------- .nv.info                  --------------------------
	.section	.nv.info,"",@"SHT_CUDA_INFO"
	.align	4


	//----- nvinfo : EIATTR_REGCOUNT
	.align		4
        /*0000*/ 	.byte	0x04, 0x2f
        /*0002*/ 	.short	(.L_1 - .L_0)
	.align		4
.L_0:
        /*0004*/ 	.word	index@(_Z9multiplesjPjj)
        /*0008*/ 	.word	0x0000001a


	//----- nvinfo : EIATTR_FRAME_SIZE
	.align		4
.L_1:
        /*000c*/ 	.byte	0x04, 0x11
        /*000e*/ 	.short	(.L_3 - .L_2)
	.align		4
.L_2:
        /*0010*/ 	.word	index@(_Z9multiplesjPjj)
        /*0014*/ 	.word	0x00000000


	//----- nvinfo : EIATTR_MIN_STACK_SIZE
	.align		4
.L_3:
        /*0018*/ 	.byte	0x04, 0x12
        /*001a*/ 	.short	(.L_5 - .L_4)
	.align		4
.L_4:
        /*001c*/ 	.word	index@(_Z9multiplesjPjj)
        /*0020*/ 	.word	0x00000000
.L_5:


//--------------------- .nv.compat                --------------------------
	.section	.nv.compat,"",@"SHT_CUDA_COMPAT_INFO"
	.align	4
        /*0000*/ 	.byte	0x02, 0x09, 0x00, 0x00, 0x02, 0x02, 0x01, 0x00, 0x02, 0x05, 0x05, 0x00, 0x03, 0x07, 0x01, 0x01
        /*0010*/ 	.byte	0x02, 0x03, 0x00, 0x00, 0x02, 0x06, 0x01, 0x00, 0x04, 0x0b, 0x08, 0x00, 0x09, 0x00, 0x00, 0x00
        /*0020*/ 	.byte	0x00, 0x00, 0x00, 0x00


//--------------------- .nv.info._Z9multiplesjPjj --------------------------
	.section	.nv.info._Z9multiplesjPjj,"",@"SHT_CUDA_INFO"
	.sectionflags	@""
	.align	4


	//----- nvinfo : EIATTR_CUDA_API_VERSION
	.align		4
        /*0000*/ 	.byte	0x04, 0x37
        /*0002*/ 	.short	(.L_7 - .L_6)
.L_6:
        /*0004*/ 	.word	0x00000082


	//----- nvinfo : EIATTR_KPARAM_INFO
	.align		4
.L_7:
        /*0008*/ 	.byte	0x04, 0x17
        /*000a*/ 	.short	(.L_9 - .L_8)
.L_8:
        /*000c*/ 	.word	0x00000000
        /*0010*/ 	.short	0x0002
        /*0012*/ 	.short	0x0010
        /*0014*/ 	.byte	0x00, 0xf0, 0x11, 0x00


	//----- nvinfo : EIATTR_KPARAM_INFO
	.align		4
.L_9:
        /*0018*/ 	.byte	0x04, 0x17
        /*001a*/ 	.short	(.L_11 - .L_10)
.L_10:
        /*001c*/ 	.word	0x00000000
        /*0020*/ 	.short	0x0001
        /*0022*/ 	.short	0x0008
        /*0024*/ 	.byte	0x00, 0xf5, 0x21, 0x00


	//----- nvinfo : EIATTR_KPARAM_INFO
	.align		4
.L_11:
        /*0028*/ 	.byte	0x04, 0x17
        /*002a*/ 	.short	(.L_13 - .L_12)
.L_12:
        /*002c*/ 	.word	0x00000000
        /*0030*/ 	.short	0x0000
        /*0032*/ 	.short	0x0000
        /*0034*/ 	.byte	0x00, 0xf0, 0x11, 0x00


	//----- nvinfo : EIATTR_SPARSE_MMA_MASK
	.align		4
.L_13:
        /*0038*/ 	.byte	0x03, 0x50
        /*003a*/ 	.short	0x0000


	//----- nvinfo : EIATTR_MAXREG_COUNT
	.align		4
        /*003c*/ 	.byte	0x03, 0x1b
        /*003e*/ 	.short	0x00ff


	//----- nvinfo : EIATTR_MERCURY_ISA_VERSION
	.align		4
        /*0040*/ 	.byte	0x03, 0x5f
        /*0042*/ 	.short	0x0101


	//----- nvinfo : EIATTR_VRC_CTA_INIT_COUNT
	.align		4
        /*0044*/ 	.byte	0x02, 0x4a
	.zero		1
	.zero		1


	//----- nvinfo : EIATTR_EXIT_INSTR_OFFSETS
	.align		4
        /*0048*/ 	.byte	0x04, 0x1c
        /*004a*/ 	.short	(.L_15 - .L_14)


	//   ....[0]....
.L_14:
        /*004c*/ 	.word	0x000003a0


	//   ....[1]....
        /*0050*/ 	.word	0x00000660


	//   ....[2]....
        /*0054*/ 	.word	0x000007c0


	//   ....[3]....
        /*0058*/ 	.word	0x000008c0


	//   ....[4]....
        /*005c*/ 	.word	0x00000920


	//----- nvinfo : EIATTR_CRS_STACK_SIZE
	.align		4
.L_15:
        /*0060*/ 	.byte	0x04, 0x1e
        /*0062*/ 	.short	(.L_17 - .L_16)
.L_16:
        /*0064*/ 	.word	0x00000000


	//----- nvinfo : EIATTR_CBANK_PARAM_SIZE
	.align		4
.L_17:
        /*0068*/ 	.byte	0x03, 0x19
        /*006a*/ 	.short	0x0014


	//----- nvinfo : EIATTR_PARAM_CBANK
	.align		4
        /*006c*/ 	.byte	0x04, 0x0a
        /*006e*/ 	.short	(.L_19 - .L_18)
	.align		4
.L_18:
        /*0070*/ 	.word	index@(.nv.constant0._Z9multiplesjPjj)
        /*0074*/ 	.short	0x0380
        /*0076*/ 	.short	0x0014


	//----- nvinfo : EIATTR_SW_WAR
	.align		4
.L_19:
        /*0078*/ 	.byte	0x04, 0x36
        /*007a*/ 	.short	(.L_21 - .L_20)
.L_20:
        /*007c*/ 	.word	0x00000008
.L_21:


//--------------------- .nv.callgraph             --------------------------
	.section	.nv.callgraph,"",@"SHT_CUDA_CALLGRAPH"
	.align	4
	.sectionentsize	8
	.align		4
        /*0000*/ 	.word	0x00000000
	.align		4
        /*0004*/ 	.word	0xffffffff
	.align		4
        /*0008*/ 	.word	0x00000000
	.align		4
        /*000c*/ 	.word	0xfffffffe
	.align		4
        /*0010*/ 	.word	0x00000000
	.align		4
        /*0014*/ 	.word	0xfffffffd
	.align		4
        /*0018*/ 	.word	0x00000000
	.align		4
        /*001c*/ 	.word	0xfffffffc


//--------------------- .text._Z9multiplesjPjj    --------------------------
	.section	.text._Z9multiplesjPjj,"ax",@progbits
	.align	128
        .global         _Z9multiplesjPjj
        .type           _Z9multiplesjPjj,@function
        .size           _Z9multiplesjPjj,(.L_x_8 - _Z9multiplesjPjj)
        .other          _Z9multiplesjPjj,@"STO_CUDA_ENTRY STV_DEFAULT"
_Z9multiplesjPjj:
.text._Z9multiplesjPjj:
[----:B------:R-:W-:Y:S01]  /*0000*/  LDC R1, c[0x0][0x37c] ;  /* 0x0000df00ff017b82 */ /* 0x000fe20000000800 */
[----:B------:R-:W0:Y:S07]  /*0010*/  LDCU UR5, c[0x0][0x360] ;  /* 0x00006c00ff0577ac */ /* 0x000e2e0008000800 */
[----:B------:R-:W1:Y:S01]  /*0020*/  LDC R6, c[0x0][0x390] ;  /* 0x0000e400ff067b82 */ /* 0x000e620000000800 */
[----:B------:R-:W2:Y:S01]  /*0030*/  S2R R7, SR_TID.X ;  /* 0x0000000000077919 */ /* 0x000ea20000002100 */
[----:B------:R-:W0:Y:S01]  /*0040*/  LDCU UR4, c[0x0][0x370] ;  /* 0x00006e00ff0477ac */ /* 0x000e220008000800 */
[----:B------:R-:W3:Y:S01]  /*0050*/  LDCU UR6, c[0x0][0x380] ;  /* 0x00007000ff0677ac */ /* 0x000ee20008000800 */
[----:B0-----:R-:W-:Y:S01]  /*0060*/  UIMAD UR4, UR5, UR4, URZ ;  /* 0x00000004050472a4 */ /* 0x001fe2000f8e02ff */
[----:B---3--:R-:W0:Y:S05]  /*0070*/  I2F.U32.RP R4, UR6 ;  /* 0x0000000600047d06 */ /* 0x008e2a0008209000 */
[----:B------:R-:W-:Y:S01]  /*0080*/  IMAD R5, RZ, RZ, -UR4 ;  /* 0x80000004ff057e24 */ /* 0x000fe2000f8e02ff */
[----:B------:R-:W-:-:S02]  /*0090*/  ISETP.NE.U32.AND P2, PT, RZ, UR4, PT ;  /* 0x00000004ff007c0c */ /* 0x000fc4000bf45070 */
[----:B------:R-:W3:Y:S08]  /*00a0*/  I2F.U32.RP R0, UR4 ;  /* 0x0000000400007d06 */ /* 0x000ef00008209000 */
[----:B0-----:R-:W-:Y:S08]  /*00b0*/  MUFU.RCP R4, R4 ;  /* 0x0000000400047308 */ /* 0x001ff00000001000 */
[----:B---3--:R-:W0:Y:S02]  /*00c0*/  MUFU.RCP R0, R0 ;  /* 0x0000000000007308 */ /* 0x008e240000001000 */
[----:B0-----:R-:W-:-:S06]  /*00d0*/  IADD3 R2, PT, PT, R0, 0xffffffe, RZ ;  /* 0x0ffffffe00027810 */ /* 0x001fcc0007ffe0ff */
[----:B------:R0:W3:Y:S02]  /*00e0*/  F2I.FTZ.U32.TRUNC.NTZ R3, R2 ;  /* 0x0000000200037305 */ /* 0x0000e4000021f000 */
[----:B0-----:R-:W-:Y:S02]  /*00f0*/  HFMA2 R2, -RZ, RZ, 0, 0 ;  /* 0x00000000ff027431 */ /* 0x001fe400000001ff */
[----:B---3--:R-:W-:-:S04]  /*0100*/  IMAD R5, R5, R3, RZ ;  /* 0x0000000305057224 */ /* 0x008fc800078e02ff */
[----:B------:R-:W-:Y:S01]  /*0110*/  IMAD.HI.U32 R3, R3, R5, R2 ;  /* 0x0000000503037227 */ /* 0x000fe200078e0002 */
[----:B------:R-:W-:-:S05]  /*0120*/  IADD3 R2, PT, PT, R4, 0xffffffe, RZ ;  /* 0x0ffffffe04027810 */ /* 0x000fca0007ffe0ff */
[----:B-1----:R-:W-:-:S04]  /*0130*/  IMAD.HI.U32 R5, R3, R6, RZ ;  /* 0x0000000603057227 */ /* 0x002fc800078e00ff */
[----:B------:R-:W-:-:S04]  /*0140*/  IMAD.MOV R3, RZ, RZ, -R5 ;  /* 0x000000ffff037224 */ /* 0x000fc800078e0a05 */
[----:B------:R-:W-:Y:S02]  /*0150*/  IMAD R0, R3, UR4, R6 ;  /* 0x0000000403007c24 */ /* 0x000fe4000f8e0206 */
[----:B------:R-:W2:Y:S01]  /*0160*/  S2R R6, SR_CTAID.X ;  /* 0x0000000000067919 */ /* 0x000ea20000002500 */
[----:B------:R0:W1:Y:S02]  /*0170*/  F2I.FTZ.U32.TRUNC.NTZ R3, R2 ;  /* 0x0000000200037305 */ /* 0x000064000021f000 */
[----:B------:R-:W-:Y:S01]  /*0180*/  ISETP.GE.U32.AND P0, PT, R0, UR4, PT ;  /* 0x0000000400007c0c */ /* 0x000fe2000bf06070 */
[----:B0-----:R-:W-:-:S12]  /*0190*/  IMAD.MOV.U32 R2, RZ, RZ, RZ ;  /* 0x000000ffff027224 */ /* 0x001fd800078e00ff */
[----:B------:R-:W-:Y:S01]  /*01a0*/  @P0 VIADD R0, R0, -UR4 ;  /* 0x8000000400000c36 */ /* 0x000fe20008000000 */
[----:B------:R-:W-:Y:S01]  /*01b0*/  @P0 IADD3 R5, PT, PT, R5, 0x1, RZ ;  /* 0x0000000105050810 */ /* 0x000fe20007ffe0ff */
[----:B-1----:R-:W-:-:S03]  /*01c0*/  IMAD.MOV R4, RZ, RZ, -R3 ;  /* 0x000000ffff047224 */ /* 0x002fc600078e0a03 */
[----:B------:R-:W-:Y:S01]  /*01d0*/  ISETP.GE.U32.AND P1, PT, R0, UR4, PT ;  /* 0x0000000400007c0c */ /* 0x000fe2000bf26070 */
[----:B--2---:R-:W-:-:S12]  /*01e0*/  IMAD R0, R6, UR5, R7 ;  /* 0x0000000506007c24 */ /* 0x004fd8000f8e0207 */
[----:B------:R-:W-:Y:S01]  /*01f0*/  @P1 IADD3 R5, PT, PT, R5, 0x1, RZ ;  /* 0x0000000105051810 */ /* 0x000fe20007ffe0ff */
[----:B------:R-:W-:Y:S01]  /*0200*/  IMAD R7, R4, UR6, RZ ;  /* 0x0000000604077c24 */ /* 0x000fe2000f8e02ff */
[----:B------:R-:W-:-:S03]  /*0210*/  @!P2 LOP3.LUT R5, RZ, UR4, RZ, 0x33, !PT ;  /* 0x00000004ff05ac12 */ /* 0x000fc6000f8e33ff */
[----:B------:R-:W-:-:S04]  /*0220*/  IMAD.HI.U32 R3, R3, R7, R2 ;  /* 0x0000000703037227 */ /* 0x000fc800078e0002 */
[----:B------:R-:W-:-:S04]  /*0230*/  IMAD R0, R0, R5, RZ ;  /* 0x0000000500007224 */ /* 0x000fc800078e02ff */
[----:B------:R-:W-:Y:S01]  /*0240*/  IMAD.HI.U32 R2, R3, R0, RZ ;  /* 0x0000000003027227 */ /* 0x000fe200078e00ff */
[----:B------:R-:W-:-:S05]  /*0250*/  IADD3 R4, PT, PT, R0, -0x1, R5 ;  /* 0xffffffff00047810 */ /* 0x000fca0007ffe005 */
[----:B------:R-:W-:Y:S01]  /*0260*/  IMAD.HI.U32 R6, R3, R4, RZ ;  /* 0x0000000403067227 */ /* 0x000fe200078e00ff */
[----:B------:R-:W-:-:S03]  /*0270*/  IADD3 R3, PT, PT, -R2, RZ, RZ ;  /* 0x000000ff02037210 */ /* 0x000fc60007ffe1ff */
[----:B------:R-:W-:Y:S02]  /*0280*/  IMAD.MOV R5, RZ, RZ, -R6 ;  /* 0x000000ffff057224 */ /* 0x000fe400078e0a06 */
[----:B------:R-:W-:Y:S01]  /*0290*/  IMAD R0, R3, UR6, R0 ;  /* 0x0000000603007c24 */ /* 0x000fe2000f8e0200 */
[----:B------:R-:W-:Y:S01]  /*02a0*/  LOP3.LUT R3, RZ, UR6, RZ, 0x33, !PT ;  /* 0x00000006ff037c12 */ /* 0x000fe2000f8e33ff */
[----:B------:R-:W-:-:S03]  /*02b0*/  IMAD R4, R5, UR6, R4 ;  /* 0x0000000605047c24 */ /* 0x000fc6000f8e0204 */
[----:B------:R-:W-:Y:S02]  /*02c0*/  ISETP.GE.U32.AND P2, PT, R0, UR6, PT ;  /* 0x0000000600007c0c */ /* 0x000fe4000bf46070 */
[----:B------:R-:W-:-:S11]  /*02d0*/  ISETP.GE.U32.AND P3, PT, R4, UR6, PT ;  /* 0x0000000604007c0c */ /* 0x000fd6000bf66070 */
[----:B------:R-:W-:Y:S02]  /*02e0*/  @P2 IADD3 R0, PT, PT, R0, -UR6, RZ ;  /* 0x8000000600002c10 */ /* 0x000fe4000fffe0ff */
[----:B------:R-:W-:Y:S01]  /*02f0*/  @P3 VIADD R4, R4, -UR6 ;  /* 0x8000000604043c36 */ /* 0x000fe20008000000 */
[----:B------:R-:W-:Y:S01]  /*0300*/  @P2 IADD3 R2, PT, PT, R2, 0x1, RZ ;  /* 0x0000000102022810 */ /* 0x000fe20007ffe0ff */
[----:B------:R-:W-:Y:S01]  /*0310*/  @P3 VIADD R6, R6, 0x1 ;  /* 0x0000000106063836 */ /* 0x000fe20000000000 */
[----:B------:R-:W-:Y:S02]  /*0320*/  ISETP.GE.U32.AND P0, PT, R0, UR6, PT ;  /* 0x0000000600007c0c */ /* 0x000fe4000bf06070 */
[----:B------:R-:W-:Y:S02]  /*0330*/  ISETP.GE.U32.AND P1, PT, R4, UR6, PT ;  /* 0x0000000604007c0c */ /* 0x000fe4000bf26070 */
[----:B------:R-:W-:-:S09]  /*0340*/  ISETP.NE.U32.AND P2, PT, RZ, UR6, PT ;  /* 0x00000006ff007c0c */ /* 0x000fd2000bf45070 */
[----:B------:R-:W-:Y:S02]  /*0350*/  @P0 IADD3 R2, PT, PT, R2, 0x1, RZ ;  /* 0x0000000102020810 */ /* 0x000fe40007ffe0ff */
[----:B------:R-:W-:Y:S02]  /*0360*/  @P1 VIADD R6, R6, 0x1 ;  /* 0x0000000106061836 */ /* 0x000fe40000000000 */
[----:B------:R-:W-:-:S03]  /*0370*/  SEL R2, R3, R2, !P2 ;  /* 0x0000000203027207 */ /* 0x000fc60005000000 */
[----:B------:R-:W-:-:S04]  /*0380*/  SEL R3, R3, R6, !P2 ;  /* 0x0000000603037207 */ /* 0x000fc80005000000 */
[----:B------:R-:W-:-:S13]  /*0390*/  ISETP.GT.U32.AND P0, PT, R2, R3, PT ;  /* 0x000000030200720c */ /* 0x000fda0003f04070 */
[----:B------:R-:W-:Y:S05]  /*03a0*/  @P0 EXIT ;  /* 0x000000000000094d */ /* 0x000fea0003800000 */
[----:B------:R-:W-:Y:S01]  /*03b0*/  IADD3 R3, PT, PT, R3, 0x1, RZ ;  /* 0x0000000103037810 */ /* 0x000fe20007ffe0ff */
[----:B------:R-:W0:Y:S01]  /*03c0*/  LDCU.64 UR4, c[0x0][0x358] ;  /* 0x00006b00ff0477ac */ /* 0x000e220008000a00 */
[----:B------:R-:W-:Y:S02]  /*03d0*/  BSSY.RECONVERGENT B0, `(.L_x_0) ;  /* 0x0000028000007945 */ /* 0x000fe40003800200 */
[----:B------:R-:W-:-:S05]  /*03e0*/  VIADDMNMX.U32 R3, R2, 0x1, R3, !PT ;  /* 0x0000000102037846 */ /* 0x000fca0007800003 */
[----:B------:R-:W-:Y:S01]  /*03f0*/  IMAD.IADD R0, R3, 0x1, -R2 ;  /* 0x0000000103007824 */ /* 0x000fe200078e0a02 */
[----:B------:R-:W-:-:S04]  /*0400*/  IADD3 R3, PT, PT, R2, -R3, RZ ;  /* 0x8000000302037210 */ /* 0x000fc80007ffe0ff */
[----:B------:R-:W-:Y:S02]  /*0410*/  ISETP.GT.U32.AND P0, PT, R3, -0x8, PT ;  /* 0xfffffff80300780c */ /* 0x000fe40003f04070 */
[----:B------:R-:W-:-:S04]  /*0420*/  LOP3.LUT R7, R0, 0x7, RZ, 0xc0, !PT ;  /* 0x0000000700077812 */ /* 0x000fc800078ec0ff */
[----:B------:R-:W-:-:S07]  /*0430*/  ISETP.NE.AND P1, PT, R7, RZ, PT ;  /* 0x000000ff0700720c */ /* 0x000fce0003f25270 */
[----:B0-----:R-:W-:Y:S06]  /*0440*/  @P0 BRA `(.L_x_1) ;  /* 0x0000000000800947 */ /* 0x001fec0003800000 */
[----:B------:R-:W0:Y:S01]  /*0450*/  LDC.64 R4, c[0x0][0x388] ;  /* 0x0000e200ff047b82 */ /* 0x000e220000000a00 */
[----:B------:R-:W-:-:S05]  /*0460*/  LOP3.LUT R3, R0, 0xfffffff8, RZ, 0xc0, !PT ;  /* 0xfffffff800037812 */ /* 0x000fca00078ec0ff */
[----:B------:R-:W-:-:S07]  /*0470*/  IMAD.MOV R3, RZ, RZ, -R3 ;  /* 0x000000ffff037224 */ /* 0x000fce00078e0a03 */
.L_x_2:
[C---:B-1----:R-:W-:Y:S01]  /*0480*/  IMAD R9, R2.reuse, UR6, RZ ;  /* 0x0000000602097c24 */ /* 0x042fe2000f8e02ff */
[----:B------:R-:W-:Y:S02]  /*0490*/  MOV R6, 0x1 ;  /* 0x0000000100067802 */ /* 0x000fe40000000f00 */
[----:B------:R-:W-:Y:S02]  /*04a0*/  IADD3 R3, PT, PT, R3, 0x8, RZ ;  /* 0x0000000803037810 */ /* 0x000fe40007ffe0ff */
[C---:B------:R-:W-:Y:S01]  /*04b0*/  IADD3 R13, PT, PT, R9.reuse, UR6, RZ ;  /* 0x00000006090d7c10 */ /* 0x040fe2000fffe0ff */
[--C-:B0-----:R-:W-:Y:S01]  /*04c0*/  IMAD.WIDE.U32 R8, R9, 0x4, R4.reuse ;  /* 0x0000000409087825 */ /* 0x101fe200078e0004 */
[----:B------:R-:W-:Y:S02]  /*04d0*/  ISETP.NE.AND P0, PT, R3, RZ, PT ;  /* 0x000000ff0300720c */ /* 0x000fe40003f05270 */
[----:B------:R-:W-:Y:S01]  /*04e0*/  IADD3 R2, PT, PT, R2, 0x8, RZ ;  /* 0x0000000802027810 */ /* 0x000fe20007ffe0ff */
[C---:B------:R-:W-:Y:S01]  /*04f0*/  VIADD R15, R13.reuse, UR6 ;  /* 0x000000060d0f7c36 */ /* 0x040fe20008000000 */
[----:B------:R1:W-:Y:S01]  /*0500*/  STG.E desc[UR4][R8.64], R6 ;  /* 0x0000000608007986 */ /* 0x0003e2000c101904 */
[----:B------:R-:W-:-:S03]  /*0510*/  IMAD.WIDE.U32 R12, R13, 0x4, R4 ;  /* 0x000000040d0c7825 */ /* 0x000fc600078e0004 */
[C---:B------:R-:W-:Y:S01]  /*0520*/  IADD3 R11, PT, PT, R15.reuse, UR6, RZ ;  /* 0x000000060f0b7c10 */ /* 0x040fe2000fffe0ff */
[--C-:B------:R-:W-:Y:S01]  /*0530*/  IMAD.WIDE.U32 R14, R15, 0x4, R4.reuse ;  /* 0x000000040f0e7825 */ /* 0x100fe200078e0004 */
[----:B------:R1:W-:Y:S03]  /*0540*/  STG.E desc[UR4][R12.64], R6 ;  /* 0x000000060c007986 */ /* 0x0003e6000c101904 */
[C---:B------:R-:W-:Y:S01]  /*0550*/  VIADD R17, R11.reuse, UR6 ;  /* 0x000000060b117c36 */ /* 0x040fe20008000000 */
[----:B------:R1:W-:Y:S01]  /*0560*/  STG.E desc[UR4][R14.64], R6 ;  /* 0x000000060e007986 */ /* 0x0003e2000c101904 */
[----:B------:R-:W-:-:S04]  /*0570*/  IMAD.WIDE.U32 R10, R11, 0x4, R4 ;  /* 0x000000040b0a7825 */ /* 0x000fc800078e0004 */
        /* <DEDUP_REMOVED lines=9> */
[----:B------:R-:W-:Y:S01]  /*0610*/  IMAD.WIDE.U32 R22, R23, 0x4, R4 ;  /* 0x0000000417167825 */ /* 0x000fe200078e0004 */
[----:B------:R1:W-:Y:S04]  /*0620*/  STG.E desc[UR4][R20.64], R6 ;  /* 0x0000000614007986 */ /* 0x0003e8000c101904 */
[----:B------:R1:W-:Y:S01]  /*0630*/  STG.E desc[UR4][R22.64], R6 ;  /* 0x0000000616007986 */ /* 0x0003e2000c101904 */
[----:B------:R-:W-:Y:S05]  /*0640*/  @P0 BRA `(.L_x_2) ;  /* 0xfffffffc008c0947 */ /* 0x000fea000383ffff */
.L_x_1:
[----:B------:R-:W-:Y:S05]  /*0650*/  BSYNC.RECONVERGENT B0 ;  /* 0x0000000000007941 */ /* 0x000fea0003800200 */
.L_x_0:
[----:B------:R-:W-:Y:S05]  /*0660*/  @!P1 EXIT ;  /* 0x000000000000994d */ /* 0x000fea0003800000 */
[----:B------:R-:W-:Y:S01]  /*0670*/  ISETP.GE.U32.AND P0, PT, R7, 0x4, PT ;  /* 0x000000040700780c */ /* 0x000fe20003f06070 */
[----:B------:R-:W-:Y:S01]  /*0680*/  BSSY.RECONVERGENT B0, `(.L_x_3) ;  /* 0x0000013000007945 */ /* 0x000fe20003800200 */
[----:B-1----:R-:W-:-:S04]  /*0690*/  LOP3.LUT R12, R0, 0x3, RZ, 0xc0, !PT ;  /* 0x00000003000c7812 */ /* 0x002fc800078ec0ff */
[----:B------:R-:W-:-:S07]  /*06a0*/  ISETP.NE.AND P1, PT, R12, RZ, PT ;  /* 0x000000ff0c00720c */ /* 0x000fce0003f25270 */
[----:B------:R-:W-:Y:S06]  /*06b0*/  @!P0 BRA `(.L_x_4) ;  /* 0x00000000003c8947 */ /* 0x000fec0003800000 */
[----:B------:R-:W0:Y:S01]  /*06c0*/  LDC.64 R10, c[0x0][0x388] ;  /* 0x0000e200ff0a7b82 */ /* 0x000e220000000a00 */
[C---:B------:R-:W-:Y:S01]  /*06d0*/  IMAD R5, R2.reuse, UR6, RZ ;  /* 0x0000000602057c24 */ /* 0x040fe2000f8e02ff */
[----:B------:R-:W-:Y:S01]  /*06e0*/  IADD3 R2, PT, PT, R2, 0x4, RZ ;  /* 0x0000000402027810 */ /* 0x000fe20007ffe0ff */
[----:B------:R-:W-:Y:S02]  /*06f0*/  IMAD.MOV.U32 R13, RZ, RZ, 0x1 ;  /* 0x00000001ff0d7424 */ /* 0x000fe400078e00ff */
[----:B------:R-:W-:-:S05]  /*0700*/  VIADD R7, R5, UR6 ;  /* 0x0000000605077c36 */ /* 0x000fca0008000000 */
[----:B------:R-:W-:-:S04]  /*0710*/  IADD3 R9, PT, PT, R7, UR6, RZ ;  /* 0x0000000607097c10 */ /* 0x000fc8000fffe0ff */
[----:B------:R-:W-:Y:S01]  /*0720*/  IADD3 R3, PT, PT, R9, UR6, RZ ;  /* 0x0000000609037c10 */ /* 0x000fe2000fffe0ff */
[----:B0-----:R-:W-:-:S04]  /*0730*/  IMAD.WIDE.U32 R4, R5, 0x4, R10 ;  /* 0x0000000405047825 */ /* 0x001fc800078e000a */
[--C-:B------:R-:W-:Y:S01]  /*0740*/  IMAD.WIDE.U32 R6, R7, 0x4, R10.reuse ;  /* 0x0000000407067825 */ /* 0x100fe200078e000a */
[----:B------:R0:W-:Y:S03]  /*0750*/  STG.E desc[UR4][R4.64], R13 ;  /* 0x0000000d04007986 */ /* 0x0001e6000c101904 */
[--C-:B------:R-:W-:Y:S01]  /*0760*/  IMAD.WIDE.U32 R8, R9, 0x4, R10.reuse ;  /* 0x0000000409087825 */ /* 0x100fe200078e000a */
[----:B------:R0:W-:Y:S03]  /*0770*/  STG.E desc[UR4][R6.64], R13 ;  /* 0x0000000d06007986 */ /* 0x0001e6000c101904 */
[----:B------:R-:W-:Y:S01]  /*0780*/  IMAD.WIDE.U32 R10, R3, 0x4, R10 ;  /* 0x00000004030a7825 */ /* 0x000fe200078e000a */
[----:B------:R0:W-:Y:S04]  /*0790*/  STG.E desc[UR4][R8.64], R13 ;  /* 0x0000000d08007986 */ /* 0x0001e8000c101904 */
[----:B------:R0:W-:Y:S02]  /*07a0*/  STG.E desc[UR4][R10.64], R13 ;  /* 0x0000000d0a007986 */ /* 0x0001e4000c101904 */
.L_x_4:
[----:B------:R-:W-:Y:S05]  /*07b0*/  BSYNC.RECONVERGENT B0 ;  /* 0x0000000000007941 */ /* 0x000fea0003800200 */
.L_x_3:
[----:B------:R-:W-:Y:S05]  /*07c0*/  @!P1 EXIT ;  /* 0x000000000000994d */ /* 0x000fea0003800000 */
[----:B------:R-:W-:Y:S01]  /*07d0*/  ISETP.NE.AND P0, PT, R12, 0x1, PT ;  /* 0x000000010c00780c */ /* 0x000fe20003f05270 */
[----:B------:R-:W-:Y:S01]  /*07e0*/  BSSY.RECONVERGENT B0, `(.L_x_5) ;  /* 0x000000d000007945 */ /* 0x000fe20003800200 */
[----:B------:R-:W-:-:S04]  /*07f0*/  LOP3.LUT R0, R0, 0x1, RZ, 0xc0, !PT ;  /* 0x0000000100007812 */ /* 0x000fc800078ec0ff */
[----:B------:R-:W-:-:S07]  /*0800*/  ISETP.NE.U32.AND P1, PT, R0, 0x1, PT ;  /* 0x000000010000780c */ /* 0x000fce0003f25070 */
[----:B------:R-:W-:Y:S06]  /*0810*/  @!P0 BRA `(.L_x_6) ;  /* 0x0000000000248947 */ /* 0x000fec0003800000 */
[----:B0-----:R-:W0:Y:S01]  /*0820*/  LDC.64 R4, c[0x0][0x388] ;  /* 0x0000e200ff047b82 */ /* 0x001e220000000a00 */
[C---:B------:R-:W-:Y:S01]  /*0830*/  IMAD R7, R2.reuse, UR6, RZ ;  /* 0x0000000602077c24 */ /* 0x040fe2000f8e02ff */
[----:B------:R-:W-:Y:S01]  /*0840*/  IADD3 R2, PT, PT, R2, 0x2, RZ ;  /* 0x0000000202027810 */ /* 0x000fe20007ffe0ff */
[----:B------:R-:W-:-:S03]  /*0850*/  IMAD.MOV.U32 R3, RZ, RZ, 0x1 ;  /* 0x00000001ff037424 */ /* 0x000fc600078e00ff */
[C---:B------:R-:W-:Y:S01]  /*0860*/  IADD3 R9, PT, PT, R7.reuse, UR6, RZ ;  /* 0x0000000607097c10 */ /* 0x040fe2000fffe0ff */
[----:B0-----:R-:W-:-:S04]  /*0870*/  IMAD.WIDE.U32 R6, R7, 0x4, R4 ;  /* 0x0000000407067825 */ /* 0x001fc800078e0004 */
[----:B------:R-:W-:Y:S01]  /*0880*/  IMAD.WIDE.U32 R4, R9, 0x4, R4 ;  /* 0x0000000409047825 */ /* 0x000fe200078e0004 */
[----:B------:R1:W-:Y:S04]  /*0890*/  STG.E desc[UR4][R6.64], R3 ;  /* 0x0000000306007986 */ /* 0x0003e8000c101904 */
[----:B------:R1:W-:Y:S02]  /*08a0*/  STG.E desc[UR4][R4.64], R3 ;  /* 0x0000000304007986 */ /* 0x0003e4000c101904 */
.L_x_6:
[----:B------:R-:W-:Y:S05]  /*08b0*/  BSYNC.RECONVERGENT B0 ;  /* 0x0000000000007941 */ /* 0x000fea0003800200 */
.L_x_5:
[----:B------:R-:W-:Y:S05]  /*08c0*/  @P1 EXIT ;  /* 0x000000000000194d */ /* 0x000fea0003800000 */
[----:B01----:R-:W0:Y:S01]  /*08d0*/  LDC.64 R4, c[0x0][0x388] ;  /* 0x0000e200ff047b82 */ /* 0x003e220000000a00 */
[----:B------:R-:W-:Y:S02]  /*08e0*/  IMAD R3, R2, UR6, RZ ;  /* 0x0000000602037c24 */ /* 0x000fe4000f8e02ff */
[----:B------:R-:W-:Y:S02]  /*08f0*/  HFMA2 R7, -RZ, RZ, 0, 5.9604644775390625e-08 ;  /* 0x00000001ff077431 */ /* 0x000fe400000001ff */
[----:B0-----:R-:W-:-:S05]  /*0900*/  IMAD.WIDE.U32 R2, R3, 0x4, R4 ;  /* 0x0000000403027825 */ /* 0x001fca00078e0004 */
[----:B------:R-:W-:Y:S01]  /*0910*/  STG.E desc[UR4][R2.64], R7 ;  /* 0x0000000702007986 */ /* 0x000fe2000c101904 */
[----:B------:R-:W-:Y:S05]  /*0920*/  EXIT ;  /* 0x000000000000794d */ /* 0x000fea0003800000 */
.L_x_7:
[----:B------:R-:W-:-:S00]  /*0930*/  BRA `(.L_x_7) ;  /* 0xfffffffc00fc7947 */ /* 0x000fc0000383ffff */
[----:B------:R-:W-:-:S00]  /*0940*/  NOP ;  /* 0x0000000000007918 */ /* 0x000fc00000000000 */
        /* <DEDUP_REMOVED lines=11> */
.L_x_8:


//--------------------- .nv.shared.reserved.0     --------------------------
	.section	.nv.shared.reserved.0,"aw",@nobits
	.weak		__nv_reservedSMEM_offset_0_alias
	.size		__nv_reservedSMEM_offset_0_alias, 0, 64
	.other		__nv_reservedSMEM_offset_0_alias,@"STO_CUDA_RESERVED_SHARED STV_DEFAULT"
__nv_reservedSMEM_offset_0_alias:
	.zero		0
	.zero		64


//--------------------- .nv.constant0._Z9multiplesjPjj --------------------------
	.section	.nv.constant0._Z9multiplesjPjj,"a",@progbits
	.sectionflags	@""
	.align	4
.nv.constant0._Z9multiplesjPjj:
	.zero		916


//--------------------- SYMBOLS --------------------------

	.type		.nv.reservedSmem.offset0,@object
	.size		.nv.reservedSmem.offset0,0x4
